//
// Generated by NVIDIA NVVM Compiler
//
// Compiler Build ID: CL-36424714
// Cuda compilation tools, release 13.0, V13.0.88
// Based on NVVM 20.0.0
//

.version 9.0
.target sm_100
.address_size 64

	// .globl	_Z10stencil_1DPiS_l
// _ZZ10stencil_1DPiS_lE6sh_mem has been demoted

.visible .entry _Z10stencil_1DPiS_l(
	.param .u64 .ptr .align 1 _Z10stencil_1DPiS_l_param_0,
	.param .u64 .ptr .align 1 _Z10stencil_1DPiS_l_param_1,
	.param .u64 _Z10stencil_1DPiS_l_param_2
)
{
	.reg .pred 	%p<43>;
	.reg .b32 	%r<139>;
	.reg .b64 	%rd<59>;
	// demoted variable
	.shared .align 4 .b8 _ZZ10stencil_1DPiS_lE6sh_mem[1048];
	ld.param.u64 	%rd27, [_Z10stencil_1DPiS_l_param_0];
	ld.param.u64 	%rd28, [_Z10stencil_1DPiS_l_param_1];
	ld.param.u64 	%rd26, [_Z10stencil_1DPiS_l_param_2];
	cvta.to.global.u64 	%rd1, %rd28;
	cvta.to.global.u64 	%rd2, %rd27;
	mov.u32 	%r1, %tid.x;
	mov.u32 	%r2, %ntid.x;
	mov.u32 	%r59, %ctaid.x;
	mad.lo.s32 	%r60, %r2, %r59, %r1;
	cvt.u64.u32 	%rd58, %r60;
	cvt.u64.u32 	%rd29, %r2;
	add.s64 	%rd4, %rd26, %rd29;
	setp.le.s64 	%p1, %rd4, %rd58;
	@%p1 bra 	$L__BB0_81;
	add.s32 	%r3, %r1, 3;
	mov.u32 	%r61, %nctaid.x;
	mul.lo.s32 	%r62, %r61, %r2;
	cvt.s64.s32 	%rd5, %r62;
	add.s64 	%rd6, %rd5, %rd58;
	max.s64 	%rd30, %rd4, %rd6;
	setp.lt.s64 	%p2, %rd6, %rd4;
	selp.u64 	%rd7, 1, 0, %p2;
	add.s64 	%rd31, %rd6, %rd7;
	sub.s64 	%rd8, %rd30, %rd31;
	or.b64  	%rd32, %rd8, %rd5;
	and.b64  	%rd33, %rd32, -4294967296;
	setp.ne.s64 	%p3, %rd33, 0;
	@%p3 bra 	$L__BB0_3;
	cvt.u32.u64 	%r63, %rd5;
	cvt.u32.u64 	%r64, %rd8;
	div.u32 	%r65, %r64, %r63;
	cvt.u64.u32 	%rd56, %r65;
	bra.uni 	$L__BB0_4;
$L__BB0_3:
	div.u64 	%rd56, %rd8, %rd5;
$L__BB0_4:
	shl.b32 	%r66, %r1, 2;
	mov.u32 	%r67, _ZZ10stencil_1DPiS_lE6sh_mem;
	add.s32 	%r4, %r67, %r66;
	add.s64 	%rd12, %rd56, %rd7;
	and.b64  	%rd34, %rd12, 1;
	setp.eq.b64 	%p4, %rd34, 1;
	@%p4 bra 	$L__BB0_30;
	setp.le.s64 	%p5, %rd26, %rd58;
	shl.b64 	%rd35, %rd58, 2;
	add.s64 	%rd13, %rd2, %rd35;
	mov.b32 	%r112, 0;
	@%p5 bra 	$L__BB0_7;
	ld.global.u32 	%r112, [%rd13];
$L__BB0_7:
	setp.gt.u32 	%p6, %r1, 2;
	st.shared.u32 	[%r4+12], %r112;
	@%p6 bra 	$L__BB0_13;
	cvt.u32.u64 	%r70, %rd58;
	setp.lt.u32 	%p7, %r70, 3;
	mov.b32 	%r113, 0;
	@%p7 bra 	$L__BB0_10;
	ld.global.u32 	%r113, [%rd13+-12];
$L__BB0_10:
	st.shared.u32 	[%r4], %r113;
	add.s64 	%rd36, %rd58, 256;
	setp.lt.s64 	%p8, %rd36, %rd26;
	@%p8 bra 	$L__BB0_12;
	mov.b32 	%r71, 0;
	st.shared.u32 	[%r4+1036], %r71;
	bra.uni 	$L__BB0_13;
$L__BB0_12:
	ld.global.u32 	%r72, [%rd13+1024];
	st.shared.u32 	[%r4+1036], %r72;
$L__BB0_13:
	bar.sync 	0;
	cvt.u64.u32 	%rd37, %r1;
	setp.le.s64 	%p9, %rd26, %rd37;
	mov.b32 	%r115, 0;
	@%p9 bra 	$L__BB0_15;
	ld.shared.u32 	%r115, [%r4];
$L__BB0_15:
	add.s32 	%r74, %r1, 1;
	cvt.u64.u32 	%rd38, %r74;
	setp.le.s64 	%p10, %rd26, %rd38;
	@%p10 bra 	$L__BB0_17;
	ld.shared.u32 	%r75, [%r4+4];
	add.s32 	%r115, %r75, %r115;
$L__BB0_17:
	add.s32 	%r76, %r1, 2;
	cvt.u64.u32 	%rd39, %r76;
	setp.le.s64 	%p11, %rd26, %rd39;
	@%p11 bra 	$L__BB0_19;
	ld.shared.u32 	%r77, [%r4+8];
	add.s32 	%r115, %r77, %r115;
$L__BB0_19:
	cvt.u64.u32 	%rd40, %r3;
	setp.le.s64 	%p12, %rd26, %rd40;
	@%p12 bra 	$L__BB0_21;
	ld.shared.u32 	%r78, [%r4+12];
	add.s32 	%r115, %r78, %r115;
$L__BB0_21:
	add.s32 	%r79, %r1, 4;
	cvt.u64.u32 	%rd41, %r79;
	setp.le.s64 	%p13, %rd26, %rd41;
	@%p13 bra 	$L__BB0_23;
	ld.shared.u32 	%r80, [%r4+16];
	add.s32 	%r115, %r80, %r115;
$L__BB0_23:
	add.s32 	%r81, %r1, 5;
	cvt.u64.u32 	%rd42, %r81;
	setp.le.s64 	%p14, %rd26, %rd42;
	@%p14 bra 	$L__BB0_25;
	ld.shared.u32 	%r82, [%r4+20];
	add.s32 	%r115, %r82, %r115;
$L__BB0_25:
	add.s32 	%r83, %r1, 6;
	cvt.u64.u32 	%rd43, %r83;
	setp.le.s64 	%p15, %rd26, %rd43;
	@%p15 bra 	$L__BB0_27;
	ld.shared.u32 	%r84, [%r4+24];
	add.s32 	%r115, %r84, %r115;
$L__BB0_27:
	setp.le.s64 	%p16, %rd26, %rd58;
	@%p16 bra 	$L__BB0_29;
	add.s64 	%rd45, %rd1, %rd35;
	st.global.u32 	[%rd45], %r115;
$L__BB0_29:
	bar.sync 	0;
	mov.u64 	%rd58, %rd6;
$L__BB0_30:
	setp.eq.s64 	%p17, %rd12, 0;
	@%p17 bra 	$L__BB0_81;
	add.s32 	%r85, %r1, 1;
	cvt.u64.u32 	%rd15, %r85;
	add.s32 	%r86, %r1, 2;
	cvt.u64.u32 	%rd16, %r86;
	cvt.u64.u32 	%rd17, %r3;
	add.s32 	%r87, %r1, 4;
	cvt.u64.u32 	%rd18, %r87;
	add.s32 	%r88, %r1, 5;
	cvt.u64.u32 	%rd19, %r88;
	add.s32 	%r89, %r1, 6;
	cvt.u64.u32 	%rd20, %r89;
$L__BB0_32:
	setp.ge.s64 	%p18, %rd58, %rd26;
	shl.b64 	%rd46, %rd58, 2;
	add.s64 	%rd22, %rd2, %rd46;
	mov.b32 	%r121, 0;
	@%p18 bra 	$L__BB0_34;
	ld.global.u32 	%r121, [%rd22];
$L__BB0_34:
	setp.gt.u32 	%p19, %r1, 2;
	st.shared.u32 	[%r4+12], %r121;
	@%p19 bra 	$L__BB0_40;
	setp.lt.s64 	%p20, %rd58, 3;
	mov.b32 	%r122, 0;
	@%p20 bra 	$L__BB0_37;
	ld.global.u32 	%r122, [%rd22+-12];
$L__BB0_37:
	st.shared.u32 	[%r4], %r122;
	add.s64 	%rd47, %rd58, 256;
	setp.lt.s64 	%p21, %rd47, %rd26;
	@%p21 bra 	$L__BB0_39;
	mov.b32 	%r92, 0;
	st.shared.u32 	[%r4+1036], %r92;
	bra.uni 	$L__BB0_40;
$L__BB0_39:
	ld.global.u32 	%r93, [%rd22+1024];
	st.shared.u32 	[%r4+1036], %r93;
$L__BB0_40:
	cvt.u64.u32 	%rd48, %r1;
	setp.le.s64 	%p22, %rd26, %rd48;
	bar.sync 	0;
	mov.b32 	%r124, 0;
	@%p22 bra 	$L__BB0_42;
	ld.shared.u32 	%r124, [%r4];
$L__BB0_42:
	setp.le.s64 	%p23, %rd26, %rd15;
	@%p23 bra 	$L__BB0_44;
	ld.shared.u32 	%r95, [%r4+4];
	add.s32 	%r124, %r95, %r124;
$L__BB0_44:
	setp.le.s64 	%p24, %rd26, %rd16;
	@%p24 bra 	$L__BB0_46;
	ld.shared.u32 	%r96, [%r4+8];
	add.s32 	%r124, %r96, %r124;
$L__BB0_46:
	setp.le.s64 	%p25, %rd26, %rd17;
	@%p25 bra 	$L__BB0_48;
	ld.shared.u32 	%r97, [%r4+12];
	add.s32 	%r124, %r97, %r124;
$L__BB0_48:
	setp.le.s64 	%p26, %rd26, %rd18;
	@%p26 bra 	$L__BB0_50;
	ld.shared.u32 	%r98, [%r4+16];
	add.s32 	%r124, %r98, %r124;
$L__BB0_50:
	setp.le.s64 	%p27, %rd26, %rd19;
	@%p27 bra 	$L__BB0_52;
	ld.shared.u32 	%r99, [%r4+20];
	add.s32 	%r124, %r99, %r124;
$L__BB0_52:
	setp.le.s64 	%p28, %rd26, %rd20;
	@%p28 bra 	$L__BB0_54;
	ld.shared.u32 	%r100, [%r4+24];
	add.s32 	%r124, %r100, %r124;
$L__BB0_54:
	@%p18 bra 	$L__BB0_56;
	shl.b64 	%rd49, %rd58, 2;
	add.s64 	%rd50, %rd1, %rd49;
	st.global.u32 	[%rd50], %r124;
$L__BB0_56:
	add.s64 	%rd23, %rd58, %rd5;
	bar.sync 	0;
	setp.ge.s64 	%p30, %rd23, %rd26;
	shl.b64 	%rd51, %rd5, 2;
	add.s64 	%rd24, %rd22, %rd51;
	mov.b32 	%r130, 0;
	@%p30 bra 	$L__BB0_58;
	ld.global.u32 	%r130, [%rd24];
$L__BB0_58:
	st.shared.u32 	[%r4+12], %r130;
	@%p19 bra 	$L__BB0_64;
	setp.lt.s64 	%p32, %rd23, 3;
	mov.b32 	%r131, 0;
	@%p32 bra 	$L__BB0_61;
	ld.global.u32 	%r131, [%rd24+-12];
$L__BB0_61:
	st.shared.u32 	[%r4], %r131;
	add.s64 	%rd52, %rd23, 256;
	setp.lt.s64 	%p33, %rd52, %rd26;
	@%p33 bra 	$L__BB0_63;
	mov.b32 	%r103, 0;
	st.shared.u32 	[%r4+1036], %r103;
	bra.uni 	$L__BB0_64;
$L__BB0_63:
	ld.global.u32 	%r104, [%rd24+1024];
	st.shared.u32 	[%r4+1036], %r104;
$L__BB0_64:
	cvt.u64.u32 	%rd53, %r1;
	setp.le.s64 	%p34, %rd26, %rd53;
	bar.sync 	0;
	mov.b32 	%r133, 0;
	@%p34 bra 	$L__BB0_66;
	ld.shared.u32 	%r133, [%r4];
$L__BB0_66:
	@%p23 bra 	$L__BB0_68;
	ld.shared.u32 	%r106, [%r4+4];
	add.s32 	%r133, %r106, %r133;
$L__BB0_68:
	@%p24 bra 	$L__BB0_70;
	ld.shared.u32 	%r107, [%r4+8];
	add.s32 	%r133, %r107, %r133;
$L__BB0_70:
	@%p25 bra 	$L__BB0_72;
	ld.shared.u32 	%r108, [%r4+12];
	add.s32 	%r133, %r108, %r133;
$L__BB0_72:
	@%p26 bra 	$L__BB0_74;
	ld.shared.u32 	%r109, [%r4+16];
	add.s32 	%r133, %r109, %r133;
$L__BB0_74:
	setp.le.s64 	%p39, %rd26, %rd19;
	@%p39 bra 	$L__BB0_76;
	ld.shared.u32 	%r110, [%r4+20];
	add.s32 	%r133, %r110, %r133;
$L__BB0_76:
	setp.le.s64 	%p40, %rd26, %rd20;
	@%p40 bra 	$L__BB0_78;
	ld.shared.u32 	%r111, [%r4+24];
	add.s32 	%r133, %r111, %r133;
$L__BB0_78:
	@%p30 bra 	$L__BB0_80;
	shl.b64 	%rd54, %rd23, 2;
	add.s64 	%rd55, %rd1, %rd54;
	st.global.u32 	[%rd55], %r133;
$L__BB0_80:
	add.s64 	%rd58, %rd23, %rd5;
	bar.sync 	0;
	setp.lt.s64 	%p42, %rd58, %rd4;
	@%p42 bra 	$L__BB0_32;
$L__BB0_81:
	ret;

}


// ===== COMPILED SASS (sm_100) =====

	.target	sm_100

	.elftype	@"ET_EXEC"


//--------------------- .note.nv.tkinfo           --------------------------
	.section	.note.nv.tkinfo,"",@"SHT_NOTE"
	.sectionflags	@"SHF_NOTE_NV_TKINFO"
	.tkinfo
        /*0018*/ 	.word	0x00000002
        /*0030*/ 	.string	""
        /*0030*/ 	.string	"ptxas"
        /*0030*/ 	.string	"Cuda compilation tools, release 13.0, V13.0.88"
        /*0030*/ 	.string	"Build cuda_13.0.r13.0/compiler.36424714_0"
        /*0030*/ 	.string	"-arch sm_100 -m 64 "



//--------------------- .note.nv.cuinfo           --------------------------
	.section	.note.nv.cuinfo,"",@"SHT_NOTE"
	.sectionflags	@"SHF_NOTE_NV_CUINFO"
        /*0018*/ 	.short	0x0002
        /*001a*/ 	.short	0x0064
        /*001c*/ 	.short	0x0082
	.zero		2


//--------------------- .nv.info                  --------------------------
	.section	.nv.info,"",@"SHT_CUDA_INFO"
	.align	4


	//----- nvinfo : EIATTR_REGCOUNT
	.align		4
        /*0000*/ 	.byte	0x04, 0x2f
        /*0002*/ 	.short	(.L_1 - .L_0)
	.align		4
.L_0:
        /*0004*/ 	.word	index@(_Z10stencil_1DPiS_l)
        /*0008*/ 	.word	0x00000020


	//----- nvinfo : EIATTR_FRAME_SIZE
	.align		4
.L_1:
        /*000c*/ 	.byte	0x04, 0x11
        /*000e*/ 	.short	(.L_3 - .L_2)
	.align		4
.L_2:
        /*0010*/ 	.word	index@($__internal_0_$__cuda_sm20_div_u64)
        /*0014*/ 	.word	0x00000000


	//----- nvinfo : EIATTR_FRAME_SIZE
	.align		4
.L_3:
        /*0018*/ 	.byte	0x04, 0x11
        /*001a*/ 	.short	(.L_5 - .L_4)
	.align		4
.L_4:
        /*001c*/ 	.word	index@(_Z10stencil_1DPiS_l)
        /*0020*/ 	.word	0x00000000


	//----- nvinfo : EIATTR_MIN_STACK_SIZE
	.align		4
.L_5:
        /*0024*/ 	.byte	0x04, 0x12
        /*0026*/ 	.short	(.L_7 - .L_6)
	.align		4
.L_6:
        /*0028*/ 	.word	index@(_Z10stencil_1DPiS_l)
        /*002c*/ 	.word	0x00000000
.L_7:


//--------------------- .nv.compat                --------------------------
	.section	.nv.compat,"",@"SHT_CUDA_COMPAT_INFO"
	.align	4
        /*0000*/ 	.byte	0x02, 0x09, 0x00, 0x00, 0x02, 0x02, 0x01, 0x00, 0x02, 0x05, 0x05, 0x00, 0x03, 0x07, 0x01, 0x01
        /*0010*/ 	.byte	0x02, 0x03, 0x00, 0x00, 0x02, 0x06, 0x01, 0x00, 0x04, 0x0b, 0x08, 0x00, 0x09, 0x00, 0x00, 0x00
        /*0020*/ 	.byte	0x00, 0x00, 0x00, 0x00


//--------------------- .nv.info._Z10stencil_1DPiS_l --------------------------
	.section	.nv.info._Z10stencil_1DPiS_l,"",@"SHT_CUDA_INFO"
	.sectionflags	@""
	.align	4


	//----- nvinfo : EIATTR_CUDA_API_VERSION
	.align		4
        /*0000*/ 	.byte	0x04, 0x37
        /*0002*/ 	.short	(.L_9 - .L_8)
.L_8:
        /*0004*/ 	.word	0x00000082


	//----- nvinfo : EIATTR_KPARAM_INFO
	.align		4
.L_9:
        /*0008*/ 	.byte	0x04, 0x17
        /*000a*/ 	.short	(.L_11 - .L_10)
.L_10:
        /*000c*/ 	.word	0x00000000
        /*0010*/ 	.short	0x0002
        /*0012*/ 	.short	0x0010
        /*0014*/ 	.byte	0x00, 0xf0, 0x21, 0x00


	//----- nvinfo : EIATTR_KPARAM_INFO
	.align		4
.L_11:
        /*0018*/ 	.byte	0x04, 0x17
        /*001a*/ 	.short	(.L_13 - .L_12)
.L_12:
        /*001c*/ 	.word	0x00000000
        /*0020*/ 	.short	0x0001
        /*0022*/ 	.short	0x0008
        /*0024*/ 	.byte	0x00, 0xf5, 0x21, 0x00


	//----- nvinfo : EIATTR_KPARAM_INFO
	.align		4
.L_13:
        /*0028*/ 	.byte	0x04, 0x17
        /*002a*/ 	.short	(.L_15 - .L_14)
.L_14:
        /*002c*/ 	.word	0x00000000
        /*0030*/ 	.short	0x0000
        /*0032*/ 	.short	0x0000
        /*0034*/ 	.byte	0x00, 0xf5, 0x21, 0x00


	//----- nvinfo : EIATTR_SPARSE_MMA_MASK
	.align		4
.L_15:
        /*0038*/ 	.byte	0x03, 0x50
        /*003a*/ 	.short	0x0000


	//----- nvinfo : EIATTR_MAXREG_COUNT
	.align		4
        /*003c*/ 	.byte	0x03, 0x1b
        /*003e*/ 	.short	0x00ff


	//----- nvinfo : EIATTR_NUM_BARRIERS
	.align		4
        /*0040*/ 	.byte	0x02, 0x4c
        /*0042*/ 	.byte	0x01
	.zero		1


	//----- nvinfo : EIATTR_MERCURY_ISA_VERSION
	.align		4
        /*0044*/ 	.byte	0x03, 0x5f
        /*0046*/ 	.short	0x0101


	//----- nvinfo : EIATTR_VRC_CTA_INIT_COUNT
	.align		4
        /*0048*/ 	.byte	0x02, 0x4a
	.zero		1
	.zero		1


	//----- nvinfo : EIATTR_EXIT_INSTR_OFFSETS
	.align		4
        /*004c*/ 	.byte	0x04, 0x1c
        /*004e*/ 	.short	(.L_17 - .L_16)


	//   ....[0]....
.L_16:
        /*0050*/ 	.word	0x000000a0


	//   ....[1]....
        /*0054*/ 	.word	0x000008b0


	//   ....[2]....
        /*0058*/ 	.word	0x000010c0


	//----- nvinfo : EIATTR_CRS_STACK_SIZE
	.align		4
.L_17:
        /*005c*/ 	.byte	0x04, 0x1e
        /*005e*/ 	.short	(.L_19 - .L_18)
.L_18:
        /*0060*/ 	.word	0x00000000


	//----- nvinfo : EIATTR_CBANK_PARAM_SIZE
	.align		4
.L_19:
        /*0064*/ 	.byte	0x03, 0x19
        /*0066*/ 	.short	0x0018


	//----- nvinfo : EIATTR_PARAM_CBANK
	.align		4
        /*0068*/ 	.byte	0x04, 0x0a
        /*006a*/ 	.short	(.L_21 - .L_20)
	.align		4
.L_20:
        /*006c*/ 	.word	index@(.nv.constant0._Z10stencil_1DPiS_l)
        /*0070*/ 	.short	0x0380
        /*0072*/ 	.short	0x0018


	//----- nvinfo : EIATTR_SW_WAR
	.align		4
.L_21:
        /*0074*/ 	.byte	0x04, 0x36
        /*0076*/ 	.short	(.L_23 - .L_22)
.L_22:
        /*0078*/ 	.word	0x00000008
.L_23:


//--------------------- .nv.callgraph             --------------------------
	.section	.nv.callgraph,"",@"SHT_CUDA_CALLGRAPH"
	.align	4
	.sectionentsize	8
	.align		4
        /*0000*/ 	.word	0x00000000
	.align		4
        /*0004*/ 	.word	0xffffffff
	.align		4
        /*0008*/ 	.word	0x00000000
	.align		4
        /*000c*/ 	.word	0xfffffffe
	.align		4
        /*0010*/ 	.word	0x00000000
	.align		4
        /*0014*/ 	.word	0xfffffffd
	.align		4
        /*0018*/ 	.word	0x00000000
	.align		4
        /*001c*/ 	.word	0xfffffffc


//--------------------- .text._Z10stencil_1DPiS_l --------------------------
	.section	.text._Z10stencil_1DPiS_l,"ax",@progbits
	.align	128
        .global         _Z10stencil_1DPiS_l
        .type           _Z10stencil_1DPiS_l,@function
        .size           _Z10stencil_1DPiS_l,(.L_x_17 - _Z10stencil_1DPiS_l)
        .other          _Z10stencil_1DPiS_l,@"STO_CUDA_ENTRY STV_DEFAULT"
_Z10stencil_1DPiS_l:
.text._Z10stencil_1DPiS_l:
[----:B------:R-:W-:Y:S01]  /*0000*/  LDC R1, c[0x0][0x37c] ;  /* 0x0000df00ff017b82 */ /* 0x000fe20000000800 */
[----:B------:R-:W0:Y:S07]  /*0010*/  S2R R3, SR_TID.X ;  /* 0x0000000000037919 */ /* 0x000e2e0000002100 */
[----:B------:R-:W1:Y:S01]  /*0020*/  LDC.64 R6, c[0x0][0x390] ;  /* 0x0000e400ff067b82 */ /* 0x000e620000000a00 */
[----:B------:R-:W0:Y:S01]  /*0030*/  LDCU UR4, c[0x0][0x360] ;  /* 0x00006c00ff0477ac */ /* 0x000e220008000800 */
[----:B------:R-:W0:Y:S02]  /*0040*/  S2R R0, SR_CTAID.X ;  /* 0x0000000000007919 */ /* 0x000e240000002500 */
[----:B0-----:R-:W-:Y:S01]  /*0050*/  IMAD R5, R0, UR4, R3 ;  /* 0x0000000400057c24 */ /* 0x001fe2000f8e0203 */
[----:B-1----:R-:W-:-:S05]  /*0060*/  IADD3 R0, P0, PT, R6, UR4, RZ ;  /* 0x0000000406007c10 */ /* 0x002fca000ff1e0ff */
[----:B------:R-:W-:Y:S01]  /*0070*/  IMAD.X R2, RZ, RZ, R7, P0 ;  /* 0x000000ffff027224 */ /* 0x000fe200000e0607 */
[----:B------:R-:W-:-:S04]  /*0080*/  ISETP.GT.U32.AND P0, PT, R0, R5, PT ;  /* 0x000000050000720c */ /* 0x000fc80003f04070 */
[----:B------:R-:W-:-:S13]  /*0090*/  ISETP.GT.AND.EX P0, PT, R2, RZ, PT, P0 ;  /* 0x000000ff0200720c */ /* 0x000fda0003f04300 */
[----:B------:R-:W-:Y:S05]  /*00a0*/  @!P0 EXIT ;  /* 0x000000000000894d */ /* 0x000fea0003800000 */
[----:B------:R-:W0:Y:S01]  /*00b0*/  LDC R4, c[0x0][0x370] ;  /* 0x0000dc00ff047b82 */ /* 0x000e220000000800 */
[----:B------:R-:W-:Y:S01]  /*00c0*/  IMAD.MOV.U32 R6, RZ, RZ, RZ ;  /* 0x000000ffff067224 */ /* 0x000fe200078e00ff */
[----:B------:R-:W-:Y:S01]  /*00d0*/  BSSY.RECONVERGENT B0, `(.L_x_0) ;  /* 0x0000028000007945 */ /* 0x000fe20003800200 */
[----:B------:R-:W-:Y:S02]  /*00e0*/  VIADD R11, R3, 0x3 ;  /* 0x00000003030b7836 */ /* 0x000fe40000000000 */
[----:B0-----:R-:W-:-:S05]  /*00f0*/  IMAD R4, R4, UR4, RZ ;  /* 0x0000000404047c24 */ /* 0x001fca000f8e02ff */
[----:B------:R-:W-:Y:S02]  /*0100*/  IADD3 R7, P0, PT, R4, R5, RZ ;  /* 0x0000000504077210 */ /* 0x000fe40007f1e0ff */
[----:B------:R-:W-:Y:S02]  /*0110*/  SHF.R.S32.HI R13, RZ, 0x1f, R4 ;  /* 0x0000001fff0d7819 */ /* 0x000fe40000011404 */
[----:B------:R-:W-:-:S03]  /*0120*/  ISETP.GT.U32.AND P1, PT, R0, R7, PT ;  /* 0x000000070000720c */ /* 0x000fc60003f24070 */
[----:B------:R-:W-:Y:S01]  /*0130*/  IMAD.X R9, R13, 0x1, R6, P0 ;  /* 0x000000010d097824 */ /* 0x000fe200000e0606 */
[----:B------:R-:W-:-:S04]  /*0140*/  ISETP.GE.U32.AND P0, PT, R7, R0, PT ;  /* 0x000000000700720c */ /* 0x000fc80003f06070 */
[----:B------:R-:W-:Y:S02]  /*0150*/  ISETP.GT.AND.EX P1, PT, R2, R9, PT, P1 ;  /* 0x000000090200720c */ /* 0x000fe40003f24310 */
[----:B------:R-:W-:Y:S02]  /*0160*/  ISETP.GE.AND.EX P0, PT, R9, R2, PT, P0 ;  /* 0x000000020900720c */ /* 0x000fe40003f06300 */
[----:B------:R-:W-:Y:S02]  /*0170*/  SEL R19, R0, R7, P1 ;  /* 0x0000000700137207 */ /* 0x000fe40000800000 */
[----:B------:R-:W-:Y:S02]  /*0180*/  SEL R8, RZ, 0x1, P0 ;  /* 0x00000001ff087807 */ /* 0x000fe40000000000 */
[----:B------:R-:W-:Y:S02]  /*0190*/  SEL R18, R2, R9, P1 ;  /* 0x0000000902127207 */ /* 0x000fe40000800000 */
[----:B------:R-:W-:-:S04]  /*01a0*/  IADD3 R19, P0, P1, R19, -R7, -R8 ;  /* 0x8000000713137210 */ /* 0x000fc8000791e808 */
[----:B------:R-:W-:-:S04]  /*01b0*/  IADD3.X R18, PT, PT, R18, -0x1, ~R9, P0, P1 ;  /* 0xffffffff12127810 */ /* 0x000fc800007e2c09 */
[----:B------:R-:W-:-:S04]  /*01c0*/  LOP3.LUT R10, R18, R13, RZ, 0xfc, !PT ;  /* 0x0000000d120a7212 */ /* 0x000fc800078efcff */
[----:B------:R-:W-:-:S13]  /*01d0*/  ISETP.NE.U32.AND P0, PT, R10, RZ, PT ;  /* 0x000000ff0a00720c */ /* 0x000fda0003f05070 */
[----:B------:R-:W-:Y:S05]  /*01e0*/  @P0 BRA `(.L_x_1) ;  /* 0x0000000000500947 */ /* 0x000fea0003800000 */
[----:B------:R-:W0:Y:S01]  /*01f0*/  I2F.U32.RP R10, R4 ;  /* 0x00000004000a7306 */ /* 0x000e220000209000 */
[----:B------:R-:W-:Y:S01]  /*0200*/  IMAD.MOV R15, RZ, RZ, -R4 ;  /* 0x000000ffff0f7224 */ /* 0x000fe200078e0a04 */
[----:B------:R-:W-:Y:S01]  /*0210*/  ISETP.NE.U32.AND P2, PT, R4, RZ, PT ;  /* 0x000000ff0400720c */ /* 0x000fe20003f45070 */
[----:B------:R-:W-:-:S05]  /*0220*/  IMAD.MOV.U32 R17, RZ, RZ, RZ ;  /* 0x000000ffff117224 */ /* 0x000fca00078e00ff */
[----:B0-----:R-:W0:Y:S02]  /*0230*/  MUFU.RCP R10, R10 ;  /* 0x0000000a000a7308 */ /* 0x001e240000001000 */
[----:B0-----:R-:W-:-:S06]  /*0240*/  VIADD R12, R10, 0xffffffe ;  /* 0x0ffffffe0a0c7836 */ /* 0x001fcc0000000000 */
[----:B------:R0:W1:Y:S02]  /*0250*/  F2I.FTZ.U32.TRUNC.NTZ R13, R12 ;  /* 0x0000000c000d7305 */ /* 0x000064000021f000 */
[----:B0-----:R-:W-:Y:S02]  /*0260*/  IMAD.MOV.U32 R12, RZ, RZ, RZ ;  /* 0x000000ffff0c7224 */ /* 0x001fe400078e00ff */
[----:B-1----:R-:W-:-:S04]  /*0270*/  IMAD R15, R15, R13, RZ ;  /* 0x0000000d0f0f7224 */ /* 0x002fc800078e02ff */
[----:B------:R-:W-:-:S06]  /*0280*/  IMAD.HI.U32 R14, R13, R15, R12 ;  /* 0x0000000f0d0e7227 */ /* 0x000fcc00078e000c */
[----:B------:R-:W-:-:S04]  /*0290*/  IMAD.HI.U32 R16, R14, R19, RZ ;  /* 0x000000130e107227 */ /* 0x000fc800078e00ff */
[----:B------:R-:W-:-:S04]  /*02a0*/  IMAD.MOV R13, RZ, RZ, -R16 ;  /* 0x000000ffff0d7224 */ /* 0x000fc800078e0a10 */
[----:B------:R-:W-:-:S05]  /*02b0*/  IMAD R19, R4, R13, R19 ;  /* 0x0000000d04137224 */ /* 0x000fca00078e0213 */
[----:B------:R-:W-:-:S13]  /*02c0*/  ISETP.GE.U32.AND P0, PT, R19, R4, PT ;  /* 0x000000041300720c */ /* 0x000fda0003f06070 */
[----:B------:R-:W-:Y:S02]  /*02d0*/  @P0 IMAD.IADD R19, R19, 0x1, -R4 ;  /* 0x0000000113130824 */ /* 0x000fe400078e0a04 */
[----:B------:R-:W-:-:S03]  /*02e0*/  @P0 VIADD R16, R16, 0x1 ;  /* 0x0000000110100836 */ /* 0x000fc60000000000 */
[----:B------:R-:W-:-:S13]  /*02f0*/  ISETP.GE.U32.AND P1, PT, R19, R4, PT ;  /* 0x000000041300720c */ /* 0x000fda0003f26070 */
[----:B------:R-:W-:Y:S01]  /*0300*/  @P1 VIADD R16, R16, 0x1 ;  /* 0x0000000110101836 */ /* 0x000fe20000000000 */
[----:B------:R-:W-:Y:S01]  /*0310*/  @!P2 LOP3.LUT R16, RZ, R4, RZ, 0x33, !PT ;  /* 0x00000004ff10a212 */ /* 0x000fe200078e33ff */
[----:B------:R-:W-:Y:S06]  /*0320*/  BRA `(.L_x_2) ;  /* 0x0000000000087947 */ /* 0x000fec0003800000 */
.L_x_1:
[----:B------:R-:W-:-:S07]  /*0330*/  MOV R10, 0x350 ;  /* 0x00000350000a7802 */ /* 0x000fce0000000f00 */
[----:B------:R-:W-:Y:S05]  /*0340*/  CALL.REL.NOINC `($__internal_0_$__cuda_sm20_div_u64) ;  /* 0x0000000c00607944 */ /* 0x000fea0003c00000 */
.L_x_2:
[----:B------:R-:W-:Y:S05]  /*0350*/  BSYNC.RECONVERGENT B0 ;  /* 0x0000000000007941 */ /* 0x000fea0003800200 */
.L_x_0:
[----:B------:R-:W0:Y:S01]  /*0360*/  S2UR UR5, SR_CgaCtaId ;  /* 0x00000000000579c3 */ /* 0x000e220000008800 */
[----:B------:R-:W-:Y:S01]  /*0370*/  IADD3 R8, P1, PT, R16, R8, RZ ;  /* 0x0000000810087210 */ /* 0x000fe20007f3e0ff */
[----:B------:R-:W-:Y:S01]  /*0380*/  UMOV UR4, 0x400 ;  /* 0x0000040000047882 */ /* 0x000fe20000000000 */
[----:B------:R-:W1:Y:S02]  /*0390*/  LDCU.64 UR6, c[0x0][0x358] ;  /* 0x00006b00ff0677ac */ /* 0x000e640008000a00 */
[----:B------:R-:W-:Y:S01]  /*03a0*/  LOP3.LUT R10, R8, 0x1, RZ, 0xc0, !PT ;  /* 0x00000001080a7812 */ /* 0x000fe200078ec0ff */
[----:B------:R-:W-:Y:S01]  /*03b0*/  IMAD.X R16, RZ, RZ, R17, P1 ;  /* 0x000000ffff107224 */ /* 0x000fe200008e0611 */
[----:B------:R-:W2:Y:S02]  /*03c0*/  LDCU.64 UR8, c[0x0][0x380] ;  /* 0x00007000ff0877ac */ /* 0x000ea40008000a00 */
[----:B------:R-:W-:-:S04]  /*03d0*/  ISETP.NE.U32.AND P0, PT, R10, 0x1, PT ;  /* 0x000000010a00780c */ /* 0x000fc80003f05070 */
[----:B------:R-:W-:Y:S01]  /*03e0*/  ISETP.NE.U32.AND.EX P0, PT, RZ, RZ, PT, P0 ;  /* 0x000000ffff00720c */ /* 0x000fe20003f05100 */
[----:B0-----:R-:W-:-:S06]  /*03f0*/  ULEA UR4, UR5, UR4, 0x18 ;  /* 0x0000000405047291 */ /* 0x001fcc000f8ec0ff */
[----:B------:R-:W-:-:S06]  /*0400*/  LEA R10, R3, UR4, 0x2 ;  /* 0x00000004030a7c11 */ /* 0x000fcc000f8e10ff */
[----:B-12---:R-:W-:Y:S05]  /*0410*/  @!P0 BRA `(.L_x_3) ;  /* 0x00000004001c8947 */ /* 0x006fea0003800000 */
[----:B------:R-:W0:Y:S01]  /*0420*/  LDC.64 R12, c[0x0][0x390] ;  /* 0x0000e400ff0c7b82 */ /* 0x000e220000000a00 */
[----:B------:R-:W1:Y:S01]  /*0430*/  LDCU.64 UR4, c[0x0][0x380] ;  /* 0x00007000ff0477ac */ /* 0x000e620008000a00 */
[----:B------:R-:W-:Y:S01]  /*0440*/  VIADD R15, R3, 0x1 ;  /* 0x00000001030f7836 */ /* 0x000fe20000000000 */
[----:B------:R-:W-:Y:S01]  /*0450*/  SHF.L.U64.HI R18, R5, 0x2, R6 ;  /* 0x0000000205127819 */ /* 0x000fe20000010206 */
[C---:B------:R-:W-:Y:S01]  /*0460*/  VIADD R17, R3.reuse, 0x2 ;  /* 0x0000000203117836 */ /* 0x040fe20000000000 */
[----:B------:R-:W-:Y:S01]  /*0470*/  BSSY.RECONVERGENT B0, `(.L_x_4) ;  /* 0x000000f000007945 */ /* 0x000fe20003800200 */
[C---:B------:R-:W-:Y:S01]  /*0480*/  ISETP.GT.U32.AND P2, PT, R3.reuse, 0x2, PT ;  /* 0x000000020300780c */ /* 0x040fe20003f44070 */
[C---:B------:R-:W-:Y:S02]  /*0490*/  VIADD R21, R3.reuse, 0x4 ;  /* 0x0000000403157836 */ /* 0x040fe40000000000 */
[----:B------:R-:W-:Y:S01]  /*04a0*/  VIADD R23, R3, 0x5 ;  /* 0x0000000503177836 */ /* 0x000fe20000000000 */
[----:B0-----:R-:W-:-:S02]  /*04b0*/  ISETP.GE.U32.AND P0, PT, R5, R12, PT ;  /* 0x0000000c0500720c */ /* 0x001fc40003f06070 */
[-C--:B------:R-:W-:Y:S01]  /*04c0*/  ISETP.GE.U32.AND P3, PT, R11, R12.reuse, PT ;  /* 0x0000000c0b00720c */ /* 0x080fe20003f66070 */
[----:B------:R-:W-:Y:S01]  /*04d0*/  IMAD.SHL.U32 R11, R5, 0x4, RZ ;  /* 0x00000004050b7824 */ /* 0x000fe200078e00ff */
[----:B------:R-:W-:Y:S02]  /*04e0*/  ISETP.GE.AND.EX P0, PT, R6, R13, PT, P0 ;  /* 0x0000000d0600720c */ /* 0x000fe40003f06300 */
[-C--:B------:R-:W-:Y:S02]  /*04f0*/  ISETP.GE.U32.AND P1, PT, R15, R12.reuse, PT ;  /* 0x0000000c0f00720c */ /* 0x080fe40003f26070 */
[----:B-1----:R-:W-:Y:S02]  /*0500*/  IADD3 R14, P5, PT, R11, UR4, RZ ;  /* 0x000000040b0e7c10 */ /* 0x002fe4000ffbe0ff */
[----:B------:R-:W-:Y:S01]  /*0510*/  ISETP.GE.U32.AND P4, PT, R17, R12, PT ;  /* 0x0000000c1100720c */ /* 0x000fe20003f86070 */
[----:B------:R-:W-:Y:S01]  /*0520*/  IMAD.MOV.U32 R17, RZ, RZ, RZ ;  /* 0x000000ffff117224 */ /* 0x000fe200078e00ff */
[----:B------:R-:W-:-:S05]  /*0530*/  IADD3.X R15, PT, PT, R18, UR5, RZ, P5, !PT ;  /* 0x00000005120f7c10 */ /* 0x000fca000affe4ff */
[----:B------:R-:W-:Y:S06]  /*0540*/  @P0 BRA `(.L_x_5) ;  /* 0x0000000000040947 */ /* 0x000fec0003800000 */
[----:B------:R0:W5:Y:S02]  /*0550*/  LDG.E R17, desc[UR6][R14.64] ;  /* 0x000000060e117981 */ /* 0x000164000c1e1900 */
.L_x_5:
[----:B------:R-:W-:Y:S05]  /*0560*/  BSYNC.RECONVERGENT B0 ;  /* 0x0000000000007941 */ /* 0x000fea0003800200 */
.L_x_4:
[----:B------:R-:W-:Y:S04]  /*0570*/  BSSY.RECONVERGENT B0, `(.L_x_6) ;  /* 0x000000d000007945 */ /* 0x000fe80003800200 */
[----:B------:R-:W-:Y:S05]  /*0580*/  @P2 BRA `(.L_x_7) ;  /* 0x00000000002c2947 */ /* 0x000fea0003800000 */
[----:B------:R-:W-:-:S04]  /*0590*/  IADD3 R19, P5, PT, R5, 0x100, RZ ;  /* 0x0000010005137810 */ /* 0x000fc80007fbe0ff */
[----:B------:R-:W-:Y:S01]  /*05a0*/  ISETP.GE.U32.AND P2, PT, R19, R12, PT ;  /* 0x0000000c1300720c */ /* 0x000fe20003f46070 */
[----:B------:R-:W-:Y:S01]  /*05b0*/  IMAD.X R6, RZ, RZ, R6, P5 ;  /* 0x000000ffff067224 */ /* 0x000fe200028e0606 */
[----:B------:R-:W-:Y:S01]  /*05c0*/  ISETP.GE.U32.AND P5, PT, R5, 0x3, PT ;  /* 0x000000030500780c */ /* 0x000fe20003fa6070 */
[----:B------:R-:W-:-:S03]  /*05d0*/  IMAD.MOV.U32 R5, RZ, RZ, RZ ;  /* 0x000000ffff057224 */ /* 0x000fc600078e00ff */
[----:B------:R-:W-:-:S09]  /*05e0*/  ISETP.GE.AND.EX P2, PT, R6, R13, PT, P2 ;  /* 0x0000000d0600720c */ /* 0x000fd20003f46320 */
[----:B------:R-:W2:Y:S04]  /*05f0*/  @P5 LDG.E R5, desc[UR6][R14.64+-0xc] ;  /* 0xfffff4060e055981 */ /* 0x000ea8000c1e1900 */
[----:B------:R-:W3:Y:S04]  /*0600*/  @!P2 LDG.E R19, desc[UR6][R14.64+0x400] ;  /* 0x000400060e13a981 */ /* 0x000ee8000c1e1900 */
[----:B------:R1:W-:Y:S04]  /*0610*/  @P2 STS [R10+0x40c], RZ ;  /* 0x00040cff0a002388 */ /* 0x0003e80000000800 */
[----:B--2---:R1:W-:Y:S04]  /*0620*/  STS [R10], R5 ;  /* 0x000000050a007388 */ /* 0x0043e80000000800 */
[----:B---3--:R1:W-:Y:S02]  /*0630*/  @!P2 STS [R10+0x40c], R19 ;  /* 0x00040c130a00a388 */ /* 0x0083e40000000800 */
.L_x_7:
[----:B------:R-:W-:Y:S05]  /*0640*/  BSYNC.RECONVERGENT B0 ;  /* 0x0000000000007941 */ /* 0x000fea0003800200 */
.L_x_6:
[----:B-----5:R-:W-:Y:S01]  /*0650*/  STS [R10+0xc], R17 ;  /* 0x00000c110a007388 */ /* 0x020fe20000000800 */
[----:B------:R-:W-:Y:S05]  /*0660*/  WARPSYNC.ALL ;  /* 0x0000000000007948 */ /* 0x000fea0003800000 */
[C---:B------:R-:W-:Y:S01]  /*0670*/  ISETP.GE.U32.AND P5, PT, R3.reuse, R12, PT ;  /* 0x0000000c0300720c */ /* 0x040fe20003fa6070 */
[----:B0-----:R-:W-:Y:S01]  /*0680*/  IMAD.MOV.U32 R15, RZ, RZ, RZ ;  /* 0x000000ffff0f7224 */ /* 0x001fe200078e00ff */
[----:B------:R-:W-:Y:S01]  /*0690*/  BAR.SYNC.DEFER_BLOCKING 0x0 ;  /* 0x0000000000007b1d */ /* 0x000fe20000010000 */
[-C--:B------:R-:W-:Y:S01]  /*06a0*/  ISETP.GE.AND.EX P1, PT, RZ, R13.reuse, PT, P1 ;  /* 0x0000000dff00720c */ /* 0x080fe20003f26310 */
[----:B-1----:R-:W-:Y:S01]  /*06b0*/  VIADD R5, R3, 0x6 ;  /* 0x0000000603057836 */ /* 0x002fe20000000000 */
[----:B------:R-:W-:-:S02]  /*06c0*/  ISETP.GE.AND.EX P5, PT, RZ, R13, PT, P5 ;  /* 0x0000000dff00720c */ /* 0x000fc40003fa6350 */
[-C--:B------:R-:W-:Y:S02]  /*06d0*/  ISETP.GE.AND.EX P4, PT, RZ, R13.reuse, PT, P4 ;  /* 0x0000000dff00720c */ /* 0x080fe40003f86340 */
[-C--:B------:R-:W-:Y:S02]  /*06e0*/  ISETP.GE.U32.AND P6, PT, R21, R12.reuse, PT ;  /* 0x0000000c1500720c */ /* 0x080fe40003fc6070 */
[-C--:B------:R-:W-:Y:S02]  /*06f0*/  ISETP.GE.AND.EX P3, PT, RZ, R13.reuse, PT, P3 ;  /* 0x0000000dff00720c */ /* 0x080fe40003f66330 */
[-C--:B------:R-:W-:Y:S02]  /*0700*/  ISETP.GE.U32.AND P2, PT, R23, R12.reuse, PT ;  /* 0x0000000c1700720c */ /* 0x080fe40003f46070 */
[-C--:B------:R-:W-:Y:S02]  /*0710*/  ISETP.GE.AND.EX P6, PT, RZ, R13.reuse, PT, P6 ;  /* 0x0000000dff00720c */ /* 0x080fe40003fc6360 */
[----:B------:R-:W-:Y:S01]  /*0720*/  ISETP.GE.AND.EX P2, PT, RZ, R13, PT, P2 ;  /* 0x0000000dff00720c */ /* 0x000fe20003f46320 */
[----:B------:R-:W-:Y:S01]  /*0730*/  @!P5 LDS R15, [R10] ;  /* 0x000000000a0fd984 */ /* 0x000fe20000000800 */
[----:B------:R-:W-:Y:S01]  /*0740*/  ISETP.GE.U32.AND P5, PT, R5, R12, PT ;  /* 0x0000000c0500720c */ /* 0x000fe20003fa6070 */
[----:B------:R-:W-:-:S02]  /*0750*/  IMAD.MOV.U32 R5, RZ, RZ, R7 ;  /* 0x000000ffff057224 */ /* 0x000fc400078e0007 */
[----:B------:R-:W0:Y:S01]  /*0760*/  @!P1 LDS R6, [R10+0x4] ;  /* 0x000004000a069984 */ /* 0x000e220000000800 */
[----:B------:R-:W-:Y:S02]  /*0770*/  ISETP.GE.AND.EX P5, PT, RZ, R13, PT, P5 ;  /* 0x0000000dff00720c */ /* 0x000fe40003fa6350 */
[----:B------:R-:W1:Y:S01]  /*0780*/  @!P0 LDC.64 R12, c[0x0][0x388] ;  /* 0x0000e200ff0c8b82 */ /* 0x000e620000000a00 */
[----:B------:R-:W2:Y:S04]  /*0790*/  @!P4 LDS R14, [R10+0x8] ;  /* 0x000008000a0ec984 */ /* 0x000ea80000000800 */
[----:B------:R-:W3:Y:S04]  /*07a0*/  @!P3 LDS R20, [R10+0xc] ;  /* 0x00000c000a14b984 */ /* 0x000ee80000000800 */
[----:B------:R-:W4:Y:S04]  /*07b0*/  @!P6 LDS R22, [R10+0x10] ;  /* 0x000010000a16e984 */ /* 0x000f280000000800 */
[----:B------:R-:W4:Y:S04]  /*07c0*/  @!P2 LDS R24, [R10+0x14] ;  /* 0x000014000a18a984 */ /* 0x000f280000000800 */
[----:B------:R-:W4:Y:S01]  /*07d0*/  @!P5 LDS R26, [R10+0x18] ;  /* 0x000018000a1ad984 */ /* 0x000f220000000800 */
[----:B0-----:R-:W-:Y:S01]  /*07e0*/  @!P1 IMAD.IADD R15, R15, 0x1, R6 ;  /* 0x000000010f0f9824 */ /* 0x001fe200078e0206 */
[----:B-1----:R-:W-:Y:S01]  /*07f0*/  @!P0 IADD3 R12, P1, PT, R11, R12, RZ ;  /* 0x0000000c0b0c8210 */ /* 0x002fe20007f3e0ff */
[----:B------:R-:W-:-:S02]  /*0800*/  IMAD.MOV.U32 R6, RZ, RZ, R9 ;  /* 0x000000ffff067224 */ /* 0x000fc400078e0009 */
[----:B--2---:R-:W-:Y:S02]  /*0810*/  @!P4 IMAD.IADD R15, R15, 0x1, R14 ;  /* 0x000000010f0fc824 */ /* 0x004fe400078e020e */
[----:B------:R-:W-:Y:S02]  /*0820*/  @!P0 IMAD.X R13, R18, 0x1, R13, P1 ;  /* 0x00000001120d8824 */ /* 0x000fe400008e060d */
[----:B---3--:R-:W-:-:S04]  /*0830*/  @!P3 IMAD.IADD R15, R15, 0x1, R20 ;  /* 0x000000010f0fb824 */ /* 0x008fc800078e0214 */
[----:B----4-:R-:W-:-:S04]  /*0840*/  @!P6 IMAD.IADD R15, R15, 0x1, R22 ;  /* 0x000000010f0fe824 */ /* 0x010fc800078e0216 */
[----:B------:R-:W-:-:S04]  /*0850*/  @!P2 IMAD.IADD R15, R15, 0x1, R24 ;  /* 0x000000010f0fa824 */ /* 0x000fc800078e0218 */
[----:B------:R-:W-:-:S05]  /*0860*/  @!P5 IMAD.IADD R15, R15, 0x1, R26 ;  /* 0x000000010f0fd824 */ /* 0x000fca00078e021a */
[----:B------:R0:W-:Y:S01]  /*0870*/  @!P0 STG.E desc[UR6][R12.64], R15 ;  /* 0x0000000f0c008986 */ /* 0x0001e2000c101906 */
[----:B------:R-:W-:Y:S06]  /*0880*/  BAR.SYNC.DEFER_BLOCKING 0x0 ;  /* 0x0000000000007b1d */ /* 0x000fec0000010000 */
.L_x_3:
[----:B------:R-:W-:-:S04]  /*0890*/  ISETP.NE.U32.AND P0, PT, R8, RZ, PT ;  /* 0x000000ff0800720c */ /* 0x000fc80003f05070 */
[----:B------:R-:W-:-:S13]  /*08a0*/  ISETP.NE.AND.EX P0, PT, R16, RZ, PT, P0 ;  /* 0x000000ff1000720c */ /* 0x000fda0003f05300 */
[----:B------:R-:W-:Y:S05]  /*08b0*/  @!P0 EXIT ;  /* 0x000000000000894d */ /* 0x000fea0003800000 */
[----:B------:R-:W1:Y:S01]  /*08c0*/  LDC.64 R8, c[0x0][0x390] ;  /* 0x0000e400ff087b82 */ /* 0x000e620000000a00 */
[C---:B------:R-:W-:Y:S02]  /*08d0*/  VIADD R23, R3.reuse, 0x1 ;  /* 0x0000000103177836 */ /* 0x040fe40000000000 */
[C---:B------:R-:W-:Y:S02]  /*08e0*/  VIADD R21, R3.reuse, 0x2 ;  /* 0x0000000203157836 */ /* 0x040fe40000000000 */
[C---:B------:R-:W-:Y:S02]  /*08f0*/  VIADD R19, R3.reuse, 0x4 ;  /* 0x0000000403137836 */ /* 0x040fe40000000000 */
[C---:B------:R-:W-:Y:S02]  /*0900*/  VIADD R17, R3.reuse, 0x5 ;  /* 0x0000000503117836 */ /* 0x040fe40000000000 */
[----:B------:R-:W-:-:S07]  /*0910*/  VIADD R11, R3, 0x6 ;  /* 0x00000006030b7836 */ /* 0x000fce0000000000 */
.L_x_15:
[C---:B-1----:R-:W-:Y:S01]  /*0920*/  ISETP.GE.U32.AND P5, PT, R5.reuse, R8, PT ;  /* 0x000000080500720c */ /* 0x042fe20003fa6070 */
[----:B------:R-:W-:Y:S01]  /*0930*/  BSSY.RECONVERGENT B0, `(.L_x_8) ;  /* 0x0000007000007945 */ /* 0x000fe20003800200 */
[C---:B------:R-:W-:Y:S01]  /*0940*/  LEA R14, P0, R5.reuse, UR8, 0x2 ;  /* 0x00000008050e7c11 */ /* 0x040fe2000f8010ff */
[----:B------:R-:W-:Y:S01]  /*0950*/  IMAD.MOV.U32 R7, RZ, RZ, RZ ;  /* 0x000000ffff077224 */ /* 0x000fe200078e00ff */
[----:B------:R-:W-:Y:S02]  /*0960*/  ISETP.GE.AND.EX P5, PT, R6, R9, PT, P5 ;  /* 0x000000090600720c */ /* 0x000fe40003fa6350 */
[----:B0-2---:R-:W-:-:S11]  /*0970*/  LEA.HI.X R15, R5, UR9, R6, 0x2, P0 ;  /* 0x00000009050f7c11 */ /* 0x005fd600080f1406 */
[----:B------:R-:W-:Y:S05]  /*0980*/  @P5 BRA `(.L_x_9) ;  /* 0x0000000000045947 */ /* 0x000fea0003800000 */
[----:B------:R0:W5:Y:S02]  /*0990*/  LDG.E R7, desc[UR6][R14.64] ;  /* 0x000000060e077981 */ /* 0x000164000c1e1900 */
.L_x_9:
[----:B------:R-:W-:Y:S05]  /*09a0*/  BSYNC.RECONVERGENT B0 ;  /* 0x0000000000007941 */ /* 0x000fea0003800200 */
.L_x_8:
[C---:B------:R-:W-:Y:S01]  /*09b0*/  ISETP.GT.U32.AND P6, PT, R3.reuse, 0x2, PT ;  /* 0x000000020300780c */ /* 0x040fe20003fc4070 */
[----:B-----5:R1:W-:Y:S01]  /*09c0*/  STS [R10+0xc], R7 ;  /* 0x00000c070a007388 */ /* 0x0203e20000000800 */
[----:B------:R-:W-:-:S04]  /*09d0*/  ISETP.GE.U32.AND P0, PT, R3, R8, PT ;  /* 0x000000080300720c */ /* 0x000fc80003f06070 */
[----:B------:R-:W-:-:S04]  /*09e0*/  ISETP.GE.AND.EX P3, PT, RZ, R9, PT, P0 ;  /* 0x00000009ff00720c */ /* 0x000fc80003f66300 */
[----:B------:R-:W-:Y:S02]  /*09f0*/  P2R R18, PR, RZ, 0x8 ;  /* 0x00000008ff127803 */ /* 0x000fe40000000000 */
[----:B-1----:R-:W-:Y:S01]  /*0a00*/  P2R R7, PR, RZ, 0x40 ;  /* 0x00000040ff077803 */ /* 0x002fe20000000000 */
[----:B------:R-:W-:Y:S06]  /*0a10*/  @P6 BRA `(.L_x_10) ;  /* 0x0000000000306947 */ /* 0x000fec0003800000 */
[C---:B------:R-:W-:Y:S02]  /*0a20*/  IADD3 R7, P2, PT, R5.reuse, 0x100, RZ ;  /* 0x0000010005077810 */ /* 0x040fe40007f5e0ff */
[----:B------:R-:W-:Y:S02]  /*0a30*/  ISETP.GE.U32.AND P0, PT, R5, 0x3, PT ;  /* 0x000000030500780c */ /* 0x000fe40003f06070 */
[----:B------:R-:W-:Y:S01]  /*0a40*/  ISETP.GE.U32.AND P1, PT, R7, R8, PT ;  /* 0x000000080700720c */ /* 0x000fe20003f26070 */
[----:B------:R-:W-:Y:S01]  /*0a50*/  IMAD.X R12, RZ, RZ, R6, P2 ;  /* 0x000000ffff0c7224 */ /* 0x000fe200010e0606 */
[----:B------:R-:W-:Y:S01]  /*0a60*/  ISETP.GE.AND.EX P0, PT, R6, RZ, PT, P0 ;  /* 0x000000ff0600720c */ /* 0x000fe20003f06300 */
[----:B------:R-:W-:-:S03]  /*0a70*/  IMAD.MOV.U32 R7, RZ, RZ, RZ ;  /* 0x000000ffff077224 */ /* 0x000fc600078e00ff */
[----:B------:R-:W-:-:S09]  /*0a80*/  ISETP.GE.AND.EX P1, PT, R12, R9, PT, P1 ;  /* 0x000000090c00720c */ /* 0x000fd20003f26310 */
[----:B------:R-:W2:Y:S04]  /*0a90*/  @P0 LDG.E R7, desc[UR6][R14.64+-0xc] ;  /* 0xfffff4060e070981 */ /* 0x000ea8000c1e1900 */
[----:B------:R-:W3:Y:S04]  /*0aa0*/  @!P1 LDG.E R13, desc[UR6][R14.64+0x400] ;  /* 0x000400060e0d9981 */ /* 0x000ee8000c1e1900 */
[----:B------:R1:W-:Y:S04]  /*0ab0*/  @P1 STS [R10+0x40c], RZ ;  /* 0x00040cff0a001388 */ /* 0x0003e80000000800 */
[----:B--2---:R1:W-:Y:S04]  /*0ac0*/  STS [R10], R7 ;  /* 0x000000070a007388 */ /* 0x0043e80000000800 */
[----:B---3--:R1:W-:Y:S02]  /*0ad0*/  @!P1 STS [R10+0x40c], R13 ;  /* 0x00040c0d0a009388 */ /* 0x0083e40000000800 */
.L_x_10:
[----:B------:R-:W-:Y:S05]  /*0ae0*/  WARPSYNC.ALL ;  /* 0x0000000000007948 */ /* 0x000fea0003800000 */
[----:B------:R-:W-:Y:S01]  /*0af0*/  VIADD R29, R3, 0x3 ;  /* 0x00000003031d7836 */ /* 0x000fe20000000000 */
[----:B-1----:R-:W1:Y:S08]  /*0b00*/  @!P5 LDC.64 R12, c[0x0][0x388] ;  /* 0x0000e200ff0cdb82 */ /* 0x002e700000000a00 */
[----:B------:R-:W-:Y:S01]  /*0b10*/  BAR.SYNC.DEFER_BLOCKING 0x0 ;  /* 0x0000000000007b1d */ /* 0x000fe20000010000 */
[----:B------:R-:W-:-:S02]  /*0b20*/  ISETP.GE.U32.AND P0, PT, R23, R8, PT ;  /* 0x000000081700720c */ /* 0x000fc40003f06070 */
[----:B------:R-:W-:Y:S02]  /*0b30*/  P2R R7, PR, RZ, 0x40 ;  /* 0x00000040ff077803 */ /* 0x000fe40000000000 */
[----:B------:R-:W-:Y:S01]  /*0b40*/  IADD3 R25, P1, PT, R4, R5, RZ ;  /* 0x0000000504197210 */ /* 0x000fe20007f3e0ff */
[----:B------:R-:W-:Y:S01]  /*0b50*/  BSSY.RECONVERGENT B0, `(.L_x_11) ;  /* 0x0000029000007945 */ /* 0x000fe20003800200 */
[----:B------:R-:W-:Y:S02]  /*0b60*/  SHF.R.S32.HI R27, RZ, 0x1f, R4 ;  /* 0x0000001fff1b7819 */ /* 0x000fe40000011404 */
[----:B------:R-:W-:Y:S02]  /*0b70*/  ISETP.GE.AND.EX P6, PT, RZ, R9, PT, P0 ;  /* 0x00000009ff00720c */ /* 0x000fe40003fc6300 */
[-C--:B------:R-:W-:Y:S01]  /*0b80*/  ISETP.GE.U32.AND P0, PT, R21, R8.reuse, PT ;  /* 0x000000081500720c */ /* 0x080fe20003f06070 */
[----:B------:R-:W-:Y:S01]  /*0b90*/  IMAD.X R16, R27, 0x1, R6, P1 ;  /* 0x000000011b107824 */ /* 0x000fe200008e0606 */
[----:B------:R-:W-:-:S02]  /*0ba0*/  ISETP.GE.U32.AND P1, PT, R29, R8, PT ;  /* 0x000000081d00720c */ /* 0x000fc40003f26070 */
[-C--:B------:R-:W-:Y:S02]  /*0bb0*/  ISETP.GE.AND.EX P0, PT, RZ, R9.reuse, PT, P0 ;  /* 0x00000009ff00720c */ /* 0x080fe40003f06300 */
[-C--:B------:R-:W-:Y:S02]  /*0bc0*/  ISETP.GE.AND.EX P1, PT, RZ, R9.reuse, PT, P1 ;  /* 0x00000009ff00720c */ /* 0x080fe40003f26310 */
[----:B------:R-:W-:Y:S02]  /*0bd0*/  ISETP.GE.U32.AND P4, PT, R11, R8, PT ;  /* 0x000000080b00720c */ /* 0x000fe40003f86070 */
[----:B------:R-:W-:Y:S02]  /*0be0*/  P2R R26, PR, RZ, 0x40 ;  /* 0x00000040ff1a7803 */ /* 0x000fe40000000000 */
[----:B-1----:R-:W-:Y:S02]  /*0bf0*/  @!P5 LEA R12, P2, R5, R12, 0x2 ;  /* 0x0000000c050cd211 */ /* 0x002fe400078410ff */
[----:B------:R-:W-:-:S02]  /*0c00*/  ISETP.GE.AND.EX P4, PT, RZ, R9, PT, P4 ;  /* 0x00000009ff00720c */ /* 0x000fc40003f86340 */
[----:B------:R-:W-:Y:S01]  /*0c10*/  @!P5 LEA.HI.X R13, R5, R13, R6, 0x2, P2 ;  /* 0x0000000d050dd211 */ /* 0x000fe200010f1406 */
[----:B------:R-:W-:Y:S01]  /*0c20*/  IMAD.MOV.U32 R5, RZ, RZ, RZ ;  /* 0x000000ffff057224 */ /* 0x000fe200078e00ff */
[C---:B0-----:R-:W-:Y:S01]  /*0c30*/  LEA R14, P2, R4.reuse, R14, 0x2 ;  /* 0x0000000e040e7211 */ /* 0x041fe200078410ff */
[----:B------:R-:W-:Y:S03]  /*0c40*/  @!P6 LDS R6, [R10+0x4] ;  /* 0x000004000a06e984 */ /* 0x000fe60000000800 */
[----:B------:R-:W-:Y:S01]  /*0c50*/  LEA.HI.X R15, R4, R15, R27, 0x2, P2 ;  /* 0x0000000f040f7211 */ /* 0x000fe200010f141b */
[----:B------:R-:W0:Y:S01]  /*0c60*/  @!P3 LDS R5, [R10] ;  /* 0x000000000a05b984 */ /* 0x000e220000000800 */
[-C--:B------:R-:W-:Y:S02]  /*0c70*/  ISETP.GE.U32.AND P2, PT, R19, R8.reuse, PT ;  /* 0x000000081300720c */ /* 0x080fe40003f46070 */
[----:B------:R-:W-:Y:S01]  /*0c80*/  ISETP.GE.U32.AND P3, PT, R17, R8, PT ;  /* 0x000000081100720c */ /* 0x000fe20003f66070 */
[----:B------:R-:W1:Y:S01]  /*0c90*/  @!P0 LDS R20, [R10+0x8] ;  /* 0x000008000a148984 */ /* 0x000e620000000800 */
[----:B------:R-:W-:-:S02]  /*0ca0*/  ISETP.GE.AND.EX P2, PT, RZ, R9, PT, P2 ;  /* 0x00000009ff00720c */ /* 0x000fc40003f46320 */
[----:B------:R-:W-:Y:S01]  /*0cb0*/  ISETP.GE.AND.EX P3, PT, RZ, R9, PT, P3 ;  /* 0x00000009ff00720c */ /* 0x000fe20003f66330 */
[----:B------:R-:W2:Y:S04]  /*0cc0*/  @!P1 LDS R22, [R10+0xc] ;  /* 0x00000c000a169984 */ /* 0x000ea80000000800 */
[----:B------:R-:W-:Y:S06]  /*0cd0*/  @!P4 LDS R29, [R10+0x18] ;  /* 0x000018000a1dc984 */ /* 0x000fec0000000800 */
[----:B------:R-:W3:Y:S04]  /*0ce0*/  @!P2 LDS R24, [R10+0x10] ;  /* 0x000010000a18a984 */ /* 0x000ee80000000800 */
[----:B------:R-:W4:Y:S01]  /*0cf0*/  @!P3 LDS R28, [R10+0x14] ;  /* 0x000014000a1cb984 */ /* 0x000f220000000800 */
[----:B0-----:R-:W-:Y:S01]  /*0d00*/  @!P6 IMAD.IADD R5, R5, 0x1, R6 ;  /* 0x000000010505e824 */ /* 0x001fe200078e0206 */
[----:B------:R-:W-:Y:S01]  /*0d10*/  ISETP.NE.AND P6, PT, R7, RZ, PT ;  /* 0x000000ff0700720c */ /* 0x000fe20003fc5270 */
[----:B------:R-:W-:-:S02]  /*0d20*/  IMAD.MOV.U32 R7, RZ, RZ, RZ ;  /* 0x000000ffff077224 */ /* 0x000fc400078e00ff */
[----:B-1----:R-:W-:-:S04]  /*0d30*/  @!P0 IMAD.IADD R5, R5, 0x1, R20 ;  /* 0x0000000105058824 */ /* 0x002fc800078e0214 */
[----:B--2---:R-:W-:-:S04]  /*0d40*/  @!P1 IMAD.IADD R5, R5, 0x1, R22 ;  /* 0x0000000105059824 */ /* 0x004fc800078e0216 */
[----:B---3--:R-:W-:-:S04]  /*0d50*/  @!P2 IMAD.IADD R5, R5, 0x1, R24 ;  /* 0x000000010505a824 */ /* 0x008fc800078e0218 */
[----:B----4-:R-:W-:-:S04]  /*0d60*/  @!P3 IMAD.IADD R5, R5, 0x1, R28 ;  /* 0x000000010505b824 */ /* 0x010fc800078e021c */
[----:B------:R-:W-:-:S05]  /*0d70*/  @!P4 IMAD.IADD R5, R5, 0x1, R29 ;  /* 0x000000010505c824 */ /* 0x000fca00078e021d */
[----:B------:R0:W-:Y:S01]  /*0d80*/  @!P5 STG.E desc[UR6][R12.64], R5 ;  /* 0x000000050c00d986 */ /* 0x0001e2000c101906 */
[----:B------:R-:W-:Y:S01]  /*0d90*/  BAR.SYNC.DEFER_BLOCKING 0x0 ;  /* 0x0000000000007b1d */ /* 0x000fe20000010000 */
[----:B------:R-:W-:-:S04]  /*0da0*/  ISETP.GE.U32.AND P5, PT, R25, R8, PT ;  /* 0x000000081900720c */ /* 0x000fc80003fa6070 */
[----:B------:R-:W-:-:S13]  /*0db0*/  ISETP.GE.AND.EX P5, PT, R16, R9, PT, P5 ;  /* 0x000000091000720c */ /* 0x000fda0003fa6350 */
[----:B0-----:R-:W-:Y:S05]  /*0dc0*/  @P5 BRA `(.L_x_12) ;  /* 0x0000000000045947 */ /* 0x001fea0003800000 */
[----:B------:R0:W5:Y:S02]  /*0dd0*/  LDG.E R7, desc[UR6][R14.64] ;  /* 0x000000060e077981 */ /* 0x000164000c1e1900 */
.L_x_12:
[----:B------:R-:W-:Y:S05]  /*0de0*/  BSYNC.RECONVERGENT B0 ;  /* 0x0000000000007941 */ /* 0x000fea0003800200 */
.L_x_11:
[----:B-----5:R1:W-:Y:S01]  /*0df0*/  STS [R10+0xc], R7 ;  /* 0x00000c070a007388 */ /* 0x0203e20000000800 */
[----:B------:R-:W-:Y:S04]  /*0e00*/  BSSY.RECONVERGENT B0, `(.L_x_13) ;  /* 0x000000e000007945 */ /* 0x000fe80003800200 */
[----:B------:R-:W-:Y:S05]  /*0e10*/  @P6 BRA `(.L_x_14) ;  /* 0x0000000000306947 */ /* 0x000fea0003800000 */
[----:B-1----:R-:W-:Y:S01]  /*0e20*/  IADD3 R7, P6, PT, R25, 0x100, RZ ;  /* 0x0000010019077810 */ /* 0x002fe20007fde0ff */
[----:B------:R-:W-:-:S04]  /*0e30*/  IMAD.MOV.U32 R5, RZ, RZ, RZ ;  /* 0x000000ffff057224 */ /* 0x000fc800078e00ff */
[----:B------:R-:W-:Y:S01]  /*0e40*/  IMAD.X R6, RZ, RZ, R16, P6 ;  /* 0x000000ffff067224 */ /* 0x000fe200030e0610 */
[----:B------:R-:W-:-:S04]  /*0e50*/  ISETP.GE.U32.AND P6, PT, R25, 0x3, PT ;  /* 0x000000031900780c */ /* 0x000fc80003fc6070 */
[----:B------:R-:W-:-:S13]  /*0e60*/  ISETP.GE.AND.EX P6, PT, R16, RZ, PT, P6 ;  /* 0x000000ff1000720c */ /* 0x000fda0003fc6360 */
[----:B------:R-:W2:Y:S01]  /*0e70*/  @P6 LDG.E R5, desc[UR6][R14.64+-0xc] ;  /* 0xfffff4060e056981 */ /* 0x000ea2000c1e1900 */
[----:B------:R-:W-:-:S04]  /*0e80*/  ISETP.GE.U32.AND P6, PT, R7, R8, PT ;  /* 0x000000080700720c */ /* 0x000fc80003fc6070 */
[----:B------:R-:W-:-:S13]  /*0e90*/  ISETP.GE.AND.EX P6, PT, R6, R9, PT, P6 ;  /* 0x000000090600720c */ /* 0x000fda0003fc6360 */
[----:B------:R-:W3:Y:S04]  /*0ea0*/  @!P6 LDG.E R7, desc[UR6][R14.64+0x400] ;  /* 0x000400060e07e981 */ /* 0x000ee8000c1e1900 */
[----:B------:R4:W-:Y:S04]  /*0eb0*/  @P6 STS [R10+0x40c], RZ ;  /* 0x00040cff0a006388 */ /* 0x0009e80000000800 */
[----:B--2---:R4:W-:Y:S04]  /*0ec0*/  STS [R10], R5 ;  /* 0x000000050a007388 */ /* 0x0049e80000000800 */
[----:B---3--:R4:W-:Y:S02]  /*0ed0*/  @!P6 STS [R10+0x40c], R7 ;  /* 0x00040c070a00e388 */ /* 0x0089e40000000800 */
.L_x_14:
[----:B------:R-:W-:Y:S05]  /*0ee0*/  BSYNC.RECONVERGENT B0 ;  /* 0x0000000000007941 */ /* 0x000fea0003800200 */
.L_x_13:
[----:B------:R-:W-:Y:S01]  /*0ef0*/  BAR.SYNC.DEFER_BLOCKING 0x0 ;  /* 0x0000000000007b1d */ /* 0x000fe20000010000 */
[----:B----4-:R-:W-:Y:S01]  /*0f00*/  P2R R5, PR, RZ, 0x20 ;  /* 0x00000020ff057803 */ /* 0x010fe20000000000 */
[----:B0-----:R-:W-:Y:S01]  /*0f10*/  IMAD.MOV.U32 R15, RZ, RZ, RZ ;  /* 0x000000ffff0f7224 */ /* 0x001fe200078e00ff */
[----:B------:R-:W-:Y:S02]  /*0f20*/  ISETP.NE.AND P5, PT, R18, RZ, PT ;  /* 0x000000ff1200720c */ /* 0x000fe40003fa5270 */
[----:B------:R-:W-:-:S11]  /*0f30*/  ISETP.NE.AND P6, PT, R26, RZ, PT ;  /* 0x000000ff1a00720c */ /* 0x000fd60003fc5270 */
[----:B------:R-:W-:Y:S01]  /*0f40*/  @!P5 LDS R15, [R10] ;  /* 0x000000000a0fd984 */ /* 0x000fe20000000800 */
[----:B------:R-:W-:-:S03]  /*0f50*/  ISETP.NE.AND P5, PT, R5, RZ, PT ;  /* 0x000000ff0500720c */ /* 0x000fc60003fa5270 */
[----:B------:R-:W0:Y:S04]  /*0f60*/  @!P6 LDS R12, [R10+0x4] ;  /* 0x000004000a0ce984 */ /* 0x000e280000000800 */
[----:B------:R-:W2:Y:S04]  /*0f70*/  @!P0 LDS R14, [R10+0x8] ;  /* 0x000008000a0e8984 */ /* 0x000ea80000000800 */
[----:B------:R-:W3:Y:S02]  /*0f80*/  @!P1 LDS R18, [R10+0xc] ;  /* 0x00000c000a129984 */ /* 0x000ee40000000800 */
[----:B-1----:R-:W1:Y:S02]  /*0f90*/  @!P5 LDC.64 R6, c[0x0][0x388] ;  /* 0x0000e200ff06db82 */ /* 0x002e640000000a00 */
[----:B------:R-:W4:Y:S04]  /*0fa0*/  @!P2 LDS R20, [R10+0x10] ;  /* 0x000010000a14a984 */ /* 0x000f280000000800 */
[----:B------:R-:W5:Y:S04]  /*0fb0*/  @!P3 LDS R22, [R10+0x14] ;  /* 0x000014000a16b984 */ /* 0x000f680000000800 */
[----:B------:R-:W5:Y:S01]  /*0fc0*/  @!P4 LDS R24, [R10+0x18] ;  /* 0x000018000a18c984 */ /* 0x000f620000000800 */
[----:B0-----:R-:W-:-:S04]  /*0fd0*/  @!P6 IMAD.IADD R15, R15, 0x1, R12 ;  /* 0x000000010f0fe824 */ /* 0x001fc800078e020c */
[----:B--2---:R-:W-:Y:S01]  /*0fe0*/  @!P0 IMAD.IADD R15, R15, 0x1, R14 ;  /* 0x000000010f0f8824 */ /* 0x004fe200078e020e */
[----:B-1----:R-:W-:-:S03]  /*0ff0*/  @!P5 LEA R12, P0, R25, R6, 0x2 ;  /* 0x00000006190cd211 */ /* 0x002fc600078010ff */
[----:B---3--:R-:W-:Y:S01]  /*1000*/  @!P1 IMAD.IADD R15, R15, 0x1, R18 ;  /* 0x000000010f0f9824 */ /* 0x008fe200078e0212 */
[----:B------:R-:W-:Y:S02]  /*1010*/  @!P5 LEA.HI.X R13, R25, R7, R16, 0x2, P0 ;  /* 0x00000007190dd211 */ /* 0x000fe400000f1410 */
[----:B------:R-:W-:Y:S01]  /*1020*/  IADD3 R5, P0, PT, R4, R25, RZ ;  /* 0x0000001904057210 */ /* 0x000fe20007f1e0ff */
[----:B----4-:R-:W-:-:S04]  /*1030*/  @!P2 IMAD.IADD R15, R15, 0x1, R20 ;  /* 0x000000010f0fa824 */ /* 0x010fc800078e0214 */
[----:B------:R-:W-:Y:S01]  /*1040*/  IMAD.X R6, R27, 0x1, R16, P0 ;  /* 0x000000011b067824 */ /* 0x000fe200000e0610 */
[----:B------:R-:W-:Y:S01]  /*1050*/  ISETP.GE.U32.AND P0, PT, R5, R0, PT ;  /* 0x000000000500720c */ /* 0x000fe20003f06070 */
[----:B-----5:R-:W-:-:S03]  /*1060*/  @!P3 IMAD.IADD R15, R15, 0x1, R22 ;  /* 0x000000010f0fb824 */ /* 0x020fc600078e0216 */
[----:B------:R-:W-:Y:S01]  /*1070*/  ISETP.GE.AND.EX P0, PT, R6, R2, PT, P0 ;  /* 0x000000020600720c */ /* 0x000fe20003f06300 */
[----:B------:R-:W-:-:S05]  /*1080*/  @!P4 IMAD.IADD R15, R15, 0x1, R24 ;  /* 0x000000010f0fc824 */ /* 0x000fca00078e0218 */
[----:B------:R2:W-:Y:S01]  /*1090*/  @!P5 STG.E desc[UR6][R12.64], R15 ;  /* 0x0000000f0c00d986 */ /* 0x0005e2000c101906 */
[----:B------:R-:W-:Y:S06]  /*10a0*/  BAR.SYNC.DEFER_BLOCKING 0x0 ;  /* 0x0000000000007b1d */ /* 0x000fec0000010000 */
[----:B------:R-:W-:Y:S05]  /*10b0*/  @!P0 BRA `(.L_x_15) ;  /* 0xfffffff800188947 */ /* 0x000fea000383ffff */
[----:B------:R-:W-:Y:S05]  /*10c0*/  EXIT ;  /* 0x000000000000794d */ /* 0x000fea0003800000 */
        .weak           $__internal_0_$__cuda_sm20_div_u64
        .type           $__internal_0_$__cuda_sm20_div_u64,@function
        .size           $__internal_0_$__cuda_sm20_div_u64,(.L_x_17 - $__internal_0_$__cuda_sm20_div_u64)
$__internal_0_$__cuda_sm20_div_u64:
[----:B------:R-:W-:-:S06]  /*10d0*/  IMAD.MOV.U32 R12, RZ, RZ, R4 ;  /* 0x000000ffff0c7224 */ /* 0x000fcc00078e0004 */
[----:B------:R-:W0:Y:S08]  /*10e0*/  I2F.U64.RP R12, R12 ;  /* 0x0000000c000c7312 */ /* 0x000e300000309000 */
[----:B0-----:R-:W0:Y:S02]  /*10f0*/  MUFU.RCP R14, R12 ;  /* 0x0000000c000e7308 */ /* 0x001e240000001000 */
[----:B0-----:R-:W-:-:S06]  /*1100*/  VIADD R14, R14, 0x1ffffffe ;  /* 0x1ffffffe0e0e7836 */ /* 0x001fcc0000000000 */
[----:B------:R-:W0:Y:S02]  /*1110*/  F2I.U64.TRUNC R14, R14 ;  /* 0x0000000e000e7311 */ /* 0x000e24000020d800 */
[----:B0-----:R-:W-:-:S04]  /*1120*/  IMAD.WIDE.U32 R16, R14, R4, RZ ;  /* 0x000000040e107225 */ /* 0x001fc800078e00ff */
[----:B------:R-:W-:Y:S01]  /*1130*/  IMAD R17, R14, R13, R17 ;  /* 0x0000000d0e117224 */ /* 0x000fe200078e0211 */
[----:B------:R-:W-:-:S03]  /*1140*/  IADD3 R21, P0, PT, RZ, -R16, RZ ;  /* 0x80000010ff157210 */ /* 0x000fc60007f1e0ff */
[----:B------:R-:W-:Y:S02]  /*1150*/  IMAD R17, R15, R4, R17 ;  /* 0x000000040f117224 */ /* 0x000fe400078e0211 */
[----:B------:R-:W-:-:S04]  /*1160*/  IMAD.HI.U32 R16, R14, R21, RZ ;  /* 0x000000150e107227 */ /* 0x000fc800078e00ff */
[----:B------:R-:W-:Y:S02]  /*1170*/  IMAD.X R23, RZ, RZ, ~R17, P0 ;  /* 0x000000ffff177224 */ /* 0x000fe400000e0e11 */
[----:B------:R-:W-:Y:S02]  /*1180*/  IMAD.MOV.U32 R17, RZ, RZ, R14 ;  /* 0x000000ffff117224 */ /* 0x000fe400078e000e */
[-C--:B------:R-:W-:Y:S02]  /*1190*/  IMAD R25, R15, R23.reuse, RZ ;  /* 0x000000170f197224 */ /* 0x080fe400078e02ff */
[----:B------:R-:W-:-:S04]  /*11a0*/  IMAD.WIDE.U32 R16, P0, R14, R23, R16 ;  /* 0x000000170e107225 */ /* 0x000fc80007800010 */
[----:B------:R-:W-:-:S04]  /*11b0*/  IMAD.HI.U32 R23, R15, R23, RZ ;  /* 0x000000170f177227 */ /* 0x000fc800078e00ff */
[----:B------:R-:W-:-:S04]  /*11c0*/  IMAD.HI.U32 R16, P1, R15, R21, R16 ;  /* 0x000000150f107227 */ /* 0x000fc80007820010 */
[----:B------:R-:W-:Y:S01]  /*11d0*/  IMAD.X R12, R23, 0x1, R15, P0 ;  /* 0x00000001170c7824 */ /* 0x000fe200000e060f */
[----:B------:R-:W-:-:S04]  /*11e0*/  IADD3 R17, P2, PT, R25, R16, RZ ;  /* 0x0000001019117210 */ /* 0x000fc80007f5e0ff */
[----:B------:R-:W-:Y:S01]  /*11f0*/  IADD3.X R21, PT, PT, RZ, RZ, R12, P2, P1 ;  /* 0x000000ffff157210 */ /* 0x000fe200017e240c */
[----:B------:R-:W-:-:S04]  /*1200*/  IMAD.WIDE.U32 R14, R17, R4, RZ ;  /* 0x00000004110e7225 */ /* 0x000fc800078e00ff */
[----:B------:R-:W-:Y:S01]  /*1210*/  IMAD R12, R17, R13, R15 ;  /* 0x0000000d110c7224 */ /* 0x000fe200078e020f */
[----:B------:R-:W-:-:S03]  /*1220*/  IADD3 R15, P0, PT, RZ, -R14, RZ ;  /* 0x8000000eff0f7210 */ /* 0x000fc60007f1e0ff */
[----:B------:R-:W-:Y:S02]  /*1230*/  IMAD R12, R21, R4, R12 ;  /* 0x00000004150c7224 */ /* 0x000fe400078e020c */
[----:B------:R-:W-:-:S04]  /*1240*/  IMAD.HI.U32 R16, R17, R15, RZ ;  /* 0x0000000f11107227 */ /* 0x000fc800078e00ff */
[----:B------:R-:W-:-:S04]  /*1250*/  IMAD.X R12, RZ, RZ, ~R12, P0 ;  /* 0x000000ffff0c7224 */ /* 0x000fc800000e0e0c */
[----:B------:R-:W-:-:S04]  /*1260*/  IMAD.WIDE.U32 R16, P0, R17, R12, R16 ;  /* 0x0000000c11107225 */ /* 0x000fc80007800010 */
[C---:B------:R-:W-:Y:S02]  /*1270*/  IMAD R14, R21.reuse, R12, RZ ;  /* 0x0000000c150e7224 */ /* 0x040fe400078e02ff */
[----:B------:R-:W-:-:S04]  /*1280*/  IMAD.HI.U32 R17, P1, R21, R15, R16 ;  /* 0x0000000f15117227 */ /* 0x000fc80007820010 */
[----:B------:R-:W-:Y:S01]  /*1290*/  IMAD.HI.U32 R12, R21, R12, RZ ;  /* 0x0000000c150c7227 */ /* 0x000fe200078e00ff */
[----:B------:R-:W-:-:S03]  /*12a0*/  IADD3 R17, P2, PT, R14, R17, RZ ;  /* 0x000000110e117210 */ /* 0x000fc60007f5e0ff */
[----:B------:R-:W-:Y:S02]  /*12b0*/  IMAD.X R21, R12, 0x1, R21, P0 ;  /* 0x000000010c157824 */ /* 0x000fe400000e0615 */
[----:B------:R-:W-:-:S03]  /*12c0*/  IMAD.HI.U32 R14, R17, R19, RZ ;  /* 0x00000013110e7227 */ /* 0x000fc600078e00ff */
[----:B------:R-:W-:Y:S01]  /*12d0*/  IADD3.X R21, PT, PT, RZ, RZ, R21, P2, P1 ;  /* 0x000000ffff157210 */ /* 0x000fe200017e2415 */
[----:B------:R-:W-:Y:S02]  /*12e0*/  IMAD.MOV.U32 R15, RZ, RZ, RZ ;  /* 0x000000ffff0f7224 */ /* 0x000fe400078e00ff */
[----:B------:R-:W-:-:S04]  /*12f0*/  IMAD.WIDE.U32 R14, R17, R18, R14 ;  /* 0x00000012110e7225 */ /* 0x000fc800078e000e */
[C---:B------:R-:W-:Y:S02]  /*1300*/  IMAD R17, R21.reuse, R18, RZ ;  /* 0x0000001215117224 */ /* 0x040fe400078e02ff */
[----:B------:R-:W-:-:S04]  /*1310*/  IMAD.HI.U32 R14, P0, R21, R19, R14 ;  /* 0x00000013150e7227 */ /* 0x000fc8000780000e */
[----:B------:R-:W-:Y:S01]  /*1320*/  IMAD.HI.U32 R12, R21, R18, RZ ;  /* 0x00000012150c7227 */ /* 0x000fe200078e00ff */
[----:B------:R-:W-:-:S03]  /*1330*/  IADD3 R17, P1, PT, R17, R14, RZ ;  /* 0x0000000e11117210 */ /* 0x000fc60007f3e0ff */
[----:B------:R-:W-:Y:S02]  /*1340*/  IMAD.X R12, RZ, RZ, R12, P0 ;  /* 0x000000ffff0c7224 */ /* 0x000fe400000e060c */
[----:B------:R-:W-:-:S04]  /*1350*/  IMAD.WIDE.U32 R14, R17, R4, RZ ;  /* 0x00000004110e7225 */ /* 0x000fc800078e00ff */
[----:B------:R-:W-:Y:S01]  /*1360*/  IMAD.X R21, RZ, RZ, R12, P1 ;  /* 0x000000ffff157224 */ /* 0x000fe200008e060c */
[----:B------:R-:W-:Y:S01]  /*1370*/  IADD3 R23, P1, PT, -R14, R19, RZ ;  /* 0x000000130e177210 */ /* 0x000fe20007f3e1ff */
[----:B------:R-:W-:-:S03]  /*1380*/  IMAD R12, R17, R13, R15 ;  /* 0x0000000d110c7224 */ /* 0x000fc600078e020f */
[-C--:B------:R-:W-:Y:S01]  /*1390*/  ISETP.GE.U32.AND P0, PT, R23, R4.reuse, PT ;  /* 0x000000041700720c */ /* 0x080fe20003f06070 */
[----:B------:R-:W-:Y:S01]  /*13a0*/  IMAD R15, R21, R4, R12 ;  /* 0x00000004150f7224 */ /* 0x000fe200078e020c */
[----:B------:R-:W-:-:S03]  /*13b0*/  IADD3 R12, P2, PT, R17, 0x1, RZ ;  /* 0x00000001110c7810 */ /* 0x000fc60007f5e0ff */
[----:B------:R-:W-:Y:S01]  /*13c0*/  IMAD.X R16, R18, 0x1, ~R15, P1 ;  /* 0x0000000112107824 */ /* 0x000fe200008e0e0f */
[----:B------:R-:W-:Y:S01]  /*13d0*/  IADD3 R19, P1, PT, -R4, R23, RZ ;  /* 0x0000001704137210 */ /* 0x000fe20007f3e1ff */
[----:B------:R-:W-:-:S03]  /*13e0*/  IMAD.X R14, RZ, RZ, R21, P2 ;  /* 0x000000ffff0e7224 */ /* 0x000fc600010e0615 */
[C---:B------:R-:W-:Y:S01]  /*13f0*/  ISETP.GE.U32.AND.EX P0, PT, R16.reuse, R13, PT, P0 ;  /* 0x0000000d1000720c */ /* 0x040fe20003f06100 */
[----:B------:R-:W-:Y:S01]  /*1400*/  IMAD.X R18, R16, 0x1, ~R13, P1 ;  /* 0x0000000110127824 */ /* 0x000fe200008e0e0d */
[----:B------:R-:W-:Y:S02]  /*1410*/  ISETP.NE.U32.AND P1, PT, R4, RZ, PT ;  /* 0x000000ff0400720c */ /* 0x000fe40003f25070 */
[----:B------:R-:W-:Y:S02]  /*1420*/  SEL R15, R12, R17, P0 ;  /* 0x000000110c0f7207 */ /* 0x000fe40000000000 */
[----:B------:R-:W-:Y:S02]  /*1430*/  SEL R19, R19, R23, P0 ;  /* 0x0000001713137207 */ /* 0x000fe40000000000 */
[----:B------:R-:W-:Y:S02]  /*1440*/  SEL R18, R18, R16, P0 ;  /* 0x0000001012127207 */ /* 0x000fe40000000000 */
[----:B------:R-:W-:-:S02]  /*1450*/  SEL R12, R14, R21, P0 ;  /* 0x000000150e0c7207 */ /* 0x000fc40000000000 */
[----:B------:R-:W-:Y:S02]  /*1460*/  IADD3 R16, P2, PT, R15, 0x1, RZ ;  /* 0x000000010f107810 */ /* 0x000fe40007f5e0ff */
[----:B------:R-:W-:Y:S02]  /*1470*/  ISETP.GE.U32.AND P0, PT, R19, R4, PT ;  /* 0x000000041300720c */ /* 0x000fe40003f06070 */
[----:B------:R-:W-:Y:S01]  /*1480*/  ISETP.NE.AND.EX P1, PT, R13, RZ, PT, P1 ;  /* 0x000000ff0d00720c */ /* 0x000fe20003f25310 */
[----:B------:R-:W-:Y:S01]  /*1490*/  IMAD.X R17, RZ, RZ, R12, P2 ;  /* 0x000000ffff117224 */ /* 0x000fe200010e060c */
[----:B------:R-:W-:Y:S01]  /*14a0*/  ISETP.GE.U32.AND.EX P0, PT, R18, R13, PT, P0 ;  /* 0x0000000d1200720c */ /* 0x000fe20003f06100 */
[----:B------:R-:W-:-:S03]  /*14b0*/  IMAD.MOV.U32 R13, RZ, RZ, 0x0 ;  /* 0x00000000ff0d7424 */ /* 0x000fc600078e00ff */
[----:B------:R-:W-:Y:S01]  /*14c0*/  SEL R17, R17, R12, P0 ;  /* 0x0000000c11117207 */ /* 0x000fe20000000000 */
[----:B------:R-:W-:Y:S01]  /*14d0*/  IMAD.MOV.U32 R12, RZ, RZ, R10 ;  /* 0x000000ffff0c7224 */ /* 0x000fe200078e000a */
[----:B------:R-:W-:Y:S02]  /*14e0*/  SEL R16, R16, R15, P0 ;  /* 0x0000000f10107207 */ /* 0x000fe40000000000 */
[----:B------:R-:W-:Y:S02]  /*14f0*/  SEL R17, R17, 0xffffffff, P1 ;  /* 0xffffffff11117807 */ /* 0x000fe40000800000 */
[----:B------:R-:W-:Y:S01]  /*1500*/  SEL R16, R16, 0xffffffff, P1 ;  /* 0xffffffff10107807 */ /* 0x000fe20000800000 */
[----:B------:R-:W-:Y:S06]  /*1510*/  RET.REL.NODEC R12 `(_Z10stencil_1DPiS_l) ;  /* 0xffffffe80cb87950 */ /* 0x000fec0003c3ffff */
.L_x_16:
[----:B------:R-:W-:-:S00]  /*1520*/  BRA `(.L_x_16) ;  /* 0xfffffffc00fc7947 */ /* 0x000fc0000383ffff */
[----:B------:R-:W-:-:S00]  /*1530*/  NOP ;  /* 0x0000000000007918 */ /* 0x000fc00000000000 */
        /* <DEDUP_REMOVED lines=12> */
.L_x_17:


//--------------------- .nv.shared._Z10stencil_1DPiS_l --------------------------
	.section	.nv.shared._Z10stencil_1DPiS_l,"aw",@nobits
	.sectionflags	@""
	.align	4
.nv.shared._Z10stencil_1DPiS_l:
	.zero		2072


//--------------------- .nv.shared.reserved.0     --------------------------
	.section	.nv.shared.reserved.0,"aw",@nobits
	.weak		__nv_reservedSMEM_offset_0_alias
	.size		__nv_reservedSMEM_offset_0_alias, 0, 64
	.other		__nv_reservedSMEM_offset_0_alias,@"STO_CUDA_RESERVED_SHARED STV_DEFAULT"
__nv_reservedSMEM_offset_0_alias:
	.zero		0
	.zero		64


//--------------------- .nv.constant0._Z10stencil_1DPiS_l --------------------------
	.section	.nv.constant0._Z10stencil_1DPiS_l,"a",@progbits
	.sectionflags	@""
	.align	4
.nv.constant0._Z10stencil_1DPiS_l:
	.zero		920


//--------------------- SYMBOLS --------------------------

	.type		.nv.reservedSmem.offset0,@object
	.size		.nv.reservedSmem.offset0,0x4
	.type		.nv.reservedSmem.cap,@object
	.size		.nv.reservedSmem.cap,0x4
